	.headerflags	@"EF_CUDA_TEXMODE_UNIFIED EF_CUDA_64BIT_ADDRESS EF_CUDA_SM75 EF_CUDA_VIRTUAL_SM(EF_CUDA_SM75)"
	.elftype	@"ET_EXEC"


//--------------------- .nv.info                  --------------------------
	.section	.nv.info,"",@"SHT_CUDA_INFO"
	.align	4


	//----- nvinfo : EIATTR_REGCOUNT
	.align		4
        /*0000*/ 	.byte	0x04, 0x2f
        /*0002*/ 	.short	(.L_1 - .L_0)
	.align		4
.L_0:
        /*0004*/ 	.word	index@(_Z6vecAddPdS_S_i)
        /*0008*/ 	.word	0x0000000c


	//----- nvinfo : EIATTR_MAX_STACK_SIZE
	.align		4
.L_1:
        /*000c*/ 	.byte	0x04, 0x23
        /*000e*/ 	.short	(.L_3 - .L_2)
	.align		4
.L_2:
        /*0010*/ 	.word	index@(_Z6vecAddPdS_S_i)
        /*0014*/ 	.word	0x00000000


	//----- nvinfo : EIATTR_MIN_STACK_SIZE
	.align		4
.L_3:
        /*0018*/ 	.byte	0x04, 0x12
        /*001a*/ 	.short	(.L_5 - .L_4)
	.align		4
.L_4:
        /*001c*/ 	.word	index@(_Z6vecAddPdS_S_i)
        /*0020*/ 	.word	0x00000000


	//----- nvinfo : EIATTR_FRAME_SIZE
	.align		4
.L_5:
        /*0024*/ 	.byte	0x04, 0x11
        /*0026*/ 	.short	(.L_7 - .L_6)
	.align		4
.L_6:
        /*0028*/ 	.word	index@(_Z6vecAddPdS_S_i)
        /*002c*/ 	.word	0x00000000
.L_7:


//--------------------- .nv.info._Z6vecAddPdS_S_i --------------------------
	.section	.nv.info._Z6vecAddPdS_S_i,"",@"SHT_CUDA_INFO"
	.align	4


	//----- nvinfo : EIATTR_PARAM_CBANK
	.align		4
        /*0000*/ 	.byte	0x04, 0x0a
        /*0002*/ 	.short	(.L_9 - .L_8)
	.align		4
.L_8:
        /*0004*/ 	.word	index@(.nv.constant0._Z6vecAddPdS_S_i)
        /*0008*/ 	.short	0x0160
        /*000a*/ 	.short	0x001c


	//----- nvinfo : EIATTR_CBANK_PARAM_SIZE
	.align		4
.L_9:
        /*000c*/ 	.byte	0x03, 0x19
        /*000e*/ 	.short	0x001c


	//----- nvinfo : EIATTR_KPARAM_INFO
	.align		4
        /*0010*/ 	.byte	0x04, 0x17
        /*0012*/ 	.short	(.L_11 - .L_10)
.L_10:
        /*0014*/ 	.word	0x00000000
        /*0018*/ 	.short	0x0003
        /*001a*/ 	.short	0x0018
        /*001c*/ 	.byte	0x00, 0xf0, 0x11, 0x00


	//----- nvinfo : EIATTR_KPARAM_INFO
	.align		4
.L_11:
        /*0020*/ 	.byte	0x04, 0x17
        /*0022*/ 	.short	(.L_13 - .L_12)
.L_12:
        /*0024*/ 	.word	0x00000000
        /*0028*/ 	.short	0x0002
        /*002a*/ 	.short	0x0010
        /*002c*/ 	.byte	0x00, 0xf0, 0x21, 0x00


	//----- nvinfo : EIATTR_KPARAM_INFO
	.align		4
.L_13:
        /*0030*/ 	.byte	0x04, 0x17
        /*0032*/ 	.short	(.L_15 - .L_14)
.L_14:
        /*0034*/ 	.word	0x00000000
        /*0038*/ 	.short	0x0001
        /*003a*/ 	.short	0x0008
        /*003c*/ 	.byte	0x00, 0xf0, 0x21, 0x00


	//----- nvinfo : EIATTR_KPARAM_INFO
	.align		4
.L_15:
        /*0040*/ 	.byte	0x04, 0x17
        /*0042*/ 	.short	(.L_17 - .L_16)
.L_16:
        /*0044*/ 	.word	0x00000000
        /*0048*/ 	.short	0x0000
        /*004a*/ 	.short	0x0000
        /*004c*/ 	.byte	0x00, 0xf0, 0x21, 0x00


	//----- nvinfo : EIATTR_MAXREG_COUNT
	.align		4
.L_17:
        /*0050*/ 	.byte	0x03, 0x1b
        /*0052*/ 	.short	0x00ff


	//----- nvinfo : EIATTR_EXIT_INSTR_OFFSETS
	.align		4
        /*0054*/ 	.byte	0x04, 0x1c
        /*0056*/ 	.short	(.L_19 - .L_18)


	//   ....[0]....
.L_18:
        /*0058*/ 	.word	0x00000050


	//   ....[1]....
        /*005c*/ 	.word	0x000000e0
.L_19:


//--------------------- .nv.constant0._Z6vecAddPdS_S_i --------------------------
	.section	.nv.constant0._Z6vecAddPdS_S_i,"a",@progbits
	.align	4
.nv.constant0._Z6vecAddPdS_S_i:
	.zero		380


//--------------------- .text._Z6vecAddPdS_S_i    --------------------------
	.section	.text._Z6vecAddPdS_S_i,"ax",@progbits
	.sectioninfo	@"SHI_REGISTERS=12"
	.align	128
        .global         _Z6vecAddPdS_S_i
        .type           _Z6vecAddPdS_S_i,@function
        .size           _Z6vecAddPdS_S_i,(.L_x_1 - _Z6vecAddPdS_S_i)
        .other          _Z6vecAddPdS_S_i,@"STO_CUDA_ENTRY STV_DEFAULT"
_Z6vecAddPdS_S_i:
.text._Z6vecAddPdS_S_i:
[----:B------:R-:W-:-:S08]  /*0000*/  MOV R1, c[0x0][0x28] ;  /* 0x00000a0000017a02 */ /* 0x000fd00000000f00 */
[----:B------:R-:W0:Y:S04]  /*0010*/  S2R R8, SR_CTAID.X ;  /* 0x0000000000087919 */ /* 0x000e280000002500 */
[----:B------:R-:W0:Y:S02]  /*0020*/  S2R R3, SR_TID.X ;  /* 0x0000000000037919 */ /* 0x000e240000002100 */
[----:B0-----:R-:W-:-:S05]  /*0030*/  IMAD R8, R8, c[0x0][0x0], R3 ;  /* 0x0000000008087a24 */ /* 0x001fca00078e0203 */
[----:B------:R-:W-:-:S12]  /*0040*/  ISETP.GE.AND P0, PT, R8, c[0x0][0x178], PT ;  /* 0x00005e0008007a0c */ /* 0x000fd80003f06270 */
[----:B------:R-:W-:Y:S05]  /*0050*/  @P0 EXIT ;  /* 0x000000000000094d */ /* 0x000fea0003800000 */
[----:B------:R-:W-:-:S05]  /*0060*/  MOV R9, 0x8 ;  /* 0x0000000800097802 */ /* 0x000fca0000000f00 */
[CC--:B------:R-:W-:Y:S02]  /*0070*/  IMAD.WIDE R4, R8.reuse, R9.reuse, c[0x0][0x168] ;  /* 0x00005a0008047625 */ /* 0x0c0fe400078e0209 */
[----:B------:R-:W-:-:S08]  /*0080*/  IMAD.WIDE R2, R8, R9, c[0x0][0x160] ;  /* 0x0000580008027625 */ /* 0x000fd000078e0209 */
[----:B------:R-:W2:Y:S04]  /*0090*/  LDG.E.64.SYS R4, [R4] ;  /* 0x0000000004047381 */ /* 0x000ea800001eeb00 */
[----:B------:R-:W2:Y:S01]  /*00a0*/  LDG.E.64.SYS R2, [R2] ;  /* 0x0000000002027381 */ /* 0x000ea200001eeb00 */
[----:B------:R-:W-:Y:S01]  /*00b0*/  IMAD.WIDE R8, R8, R9, c[0x0][0x170] ;  /* 0x00005c0008087625 */ /* 0x000fe200078e0209 */
[----:B--2---:R-:W0:-:S09]  /*00c0*/  DADD R6, R4, R2 ;  /* 0x0000000004067229 */ /* 0x004e120000000002 */
[----:B0-----:R-:W-:Y:S01]  /*00d0*/  STG.E.64.SYS [R8], R6 ;  /* 0x0000000608007386 */ /* 0x001fe2000010eb00 */
[----:B------:R-:W-:Y:S05]  /*00e0*/  EXIT ;  /* 0x000000000000794d */ /* 0x000fea0003800000 */
.L_x_0:
[----:B------:R-:W-:-:S00]  /*00f0*/  BRA `(.L_x_0) ;  /* 0xfffffff000007947 */ /* 0x000fc0000383ffff */
.L_x_1:
